//
// Generated by NVIDIA NVVM Compiler
//
// Compiler Build ID: CL-36424714
// Cuda compilation tools, release 13.0, V13.0.88
// Based on NVVM 20.0.0
//

.version 9.0
.target sm_100
.address_size 64

	// .globl	_Z23RedstoneCompiler_WiringPiS_S_S_S_S_S_S_S_S_

.visible .entry _Z23RedstoneCompiler_WiringPiS_S_S_S_S_S_S_S_S_(
	.param .u64 .ptr .align 1 _Z23RedstoneCompiler_WiringPiS_S_S_S_S_S_S_S_S__param_0,
	.param .u64 .ptr .align 1 _Z23RedstoneCompiler_WiringPiS_S_S_S_S_S_S_S_S__param_1,
	.param .u64 .ptr .align 1 _Z23RedstoneCompiler_WiringPiS_S_S_S_S_S_S_S_S__param_2,
	.param .u64 .ptr .align 1 _Z23RedstoneCompiler_WiringPiS_S_S_S_S_S_S_S_S__param_3,
	.param .u64 .ptr .align 1 _Z23RedstoneCompiler_WiringPiS_S_S_S_S_S_S_S_S__param_4,
	.param .u64 .ptr .align 1 _Z23RedstoneCompiler_WiringPiS_S_S_S_S_S_S_S_S__param_5,
	.param .u64 .ptr .align 1 _Z23RedstoneCompiler_WiringPiS_S_S_S_S_S_S_S_S__param_6,
	.param .u64 .ptr .align 1 _Z23RedstoneCompiler_WiringPiS_S_S_S_S_S_S_S_S__param_7,
	.param .u64 .ptr .align 1 _Z23RedstoneCompiler_WiringPiS_S_S_S_S_S_S_S_S__param_8,
	.param .u64 .ptr .align 1 _Z23RedstoneCompiler_WiringPiS_S_S_S_S_S_S_S_S__param_9
)
{
	.reg .pred 	%p<26>;
	.reg .b32 	%r<67>;
	.reg .b64 	%rd<44>;

	ld.param.u64 	%rd7, [_Z23RedstoneCompiler_WiringPiS_S_S_S_S_S_S_S_S__param_0];
	ld.param.u64 	%rd8, [_Z23RedstoneCompiler_WiringPiS_S_S_S_S_S_S_S_S__param_1];
	ld.param.u64 	%rd9, [_Z23RedstoneCompiler_WiringPiS_S_S_S_S_S_S_S_S__param_7];
	cvta.to.global.u64 	%rd1, %rd9;
	cvta.to.global.u64 	%rd2, %rd8;
	cvta.to.global.u64 	%rd3, %rd7;
	mov.u32 	%r21, %ctaid.x;
	mov.u32 	%r1, %ntid.x;
	mov.u32 	%r22, %tid.x;
	mad.lo.s32 	%r2, %r21, %r1, %r22;
	mov.u32 	%r23, %ctaid.y;
	mov.u32 	%r24, %ntid.y;
	mov.u32 	%r25, %tid.y;
	mad.lo.s32 	%r3, %r23, %r24, %r25;
	mov.u32 	%r26, %ctaid.z;
	mov.u32 	%r27, %ntid.z;
	mov.u32 	%r28, %tid.z;
	mad.lo.s32 	%r4, %r26, %r27, %r28;
	mov.u32 	%r29, %nctaid.z;
	mul.lo.s32 	%r5, %r29, %r27;
	mov.u32 	%r30, %nctaid.y;
	mul.lo.s32 	%r6, %r30, %r24;
	mul.lo.s32 	%r7, %r6, %r5;
	mul.lo.s32 	%r8, %r7, %r2;
	mul.lo.s32 	%r9, %r3, %r5;
	add.s32 	%r31, %r8, %r9;
	add.s32 	%r10, %r31, %r4;
	mul.wide.s32 	%rd10, %r10, 4;
	add.s64 	%rd4, %rd3, %rd10;
	ld.global.u32 	%r32, [%rd4];
	setp.ne.s32 	%p1, %r32, 200;
	@%p1 bra 	$L__BB0_37;
	setp.lt.s32 	%p2, %r2, 2;
	@%p2 bra 	$L__BB0_7;
	sub.s32 	%r33, %r8, %r7;
	add.s32 	%r34, %r9, %r4;
	add.s32 	%r11, %r34, %r33;
	mul.wide.s32 	%rd11, %r11, 4;
	add.s64 	%rd12, %rd3, %rd11;
	ld.global.u32 	%r12, [%rd12];
	setp.lt.s32 	%p3, %r12, 2;
	@%p3 bra 	$L__BB0_7;
	add.s64 	%rd14, %rd2, %rd11;
	ld.global.u32 	%r35, [%rd14];
	setp.ne.s32 	%p4, %r35, 1;
	@%p4 bra 	$L__BB0_7;
	setp.ne.s32 	%p5, %r12, 200;
	@%p5 bra 	$L__BB0_6;
	add.s64 	%rd18, %rd1, %rd11;
	ld.global.u32 	%r37, [%rd18];
	add.s32 	%r38, %r37, -1;
	st.global.u32 	[%rd18], %r38;
	bra.uni 	$L__BB0_7;
$L__BB0_6:
	add.s64 	%rd16, %rd1, %rd11;
	mov.b32 	%r36, 15;
	st.global.u32 	[%rd16], %r36;
$L__BB0_7:
	add.s32 	%r39, %r2, 1;
	mov.u32 	%r40, %nctaid.x;
	mul.lo.s32 	%r41, %r40, %r1;
	setp.ge.u32 	%p6, %r39, %r41;
	@%p6 bra 	$L__BB0_13;
	add.s32 	%r13, %r10, %r7;
	mul.wide.s32 	%rd19, %r7, 4;
	add.s64 	%rd20, %rd4, %rd19;
	ld.global.u32 	%r14, [%rd20];
	setp.lt.s32 	%p7, %r14, 2;
	@%p7 bra 	$L__BB0_13;
	mul.wide.s32 	%rd21, %r13, 4;
	add.s64 	%rd22, %rd2, %rd21;
	ld.global.u32 	%r42, [%rd22];
	setp.ne.s32 	%p8, %r42, 1;
	@%p8 bra 	$L__BB0_13;
	setp.ne.s32 	%p9, %r14, 200;
	@%p9 bra 	$L__BB0_12;
	add.s64 	%rd26, %rd1, %rd21;
	ld.global.u32 	%r44, [%rd26];
	add.s32 	%r45, %r44, -1;
	st.global.u32 	[%rd26], %r45;
	bra.uni 	$L__BB0_13;
$L__BB0_12:
	add.s64 	%rd24, %rd1, %rd21;
	mov.b32 	%r43, 15;
	st.global.u32 	[%rd24], %r43;
$L__BB0_13:
	setp.lt.u32 	%p10, %r3, 2;
	@%p10 bra 	$L__BB0_19;
	sub.s32 	%r46, %r9, %r5;
	add.s32 	%r47, %r8, %r4;
	add.s32 	%r15, %r47, %r46;
	mul.wide.s32 	%rd27, %r15, 4;
	add.s64 	%rd28, %rd3, %rd27;
	ld.global.u32 	%r16, [%rd28];
	setp.lt.s32 	%p11, %r16, 2;
	@%p11 bra 	$L__BB0_19;
	add.s64 	%rd30, %rd2, %rd27;
	ld.global.u32 	%r48, [%rd30];
	setp.ne.s32 	%p12, %r48, 1;
	@%p12 bra 	$L__BB0_19;
	setp.ne.s32 	%p13, %r16, 200;
	@%p13 bra 	$L__BB0_18;
	add.s64 	%rd34, %rd1, %rd27;
	ld.global.u32 	%r50, [%rd34];
	add.s32 	%r51, %r50, -1;
	st.global.u32 	[%rd34], %r51;
	bra.uni 	$L__BB0_19;
$L__BB0_18:
	add.s64 	%rd32, %rd1, %rd27;
	mov.b32 	%r49, 15;
	st.global.u32 	[%rd32], %r49;
$L__BB0_19:
	add.s32 	%r52, %r3, 1;
	setp.ge.u32 	%p14, %r52, %r6;
	@%p14 bra 	$L__BB0_25;
	add.s32 	%r17, %r10, %r5;
	shl.b32 	%r53, %r5, 2;
	cvt.u64.u32 	%rd35, %r53;
	add.s64 	%rd36, %rd4, %rd35;
	ld.global.u32 	%r18, [%rd36];
	setp.lt.s32 	%p15, %r18, 2;
	@%p15 bra 	$L__BB0_25;
	mul.wide.s32 	%rd37, %r17, 4;
	add.s64 	%rd38, %rd2, %rd37;
	ld.global.u32 	%r54, [%rd38];
	setp.ne.s32 	%p16, %r54, 1;
	@%p16 bra 	$L__BB0_25;
	setp.ne.s32 	%p17, %r18, 200;
	@%p17 bra 	$L__BB0_24;
	add.s64 	%rd42, %rd1, %rd37;
	ld.global.u32 	%r56, [%rd42];
	add.s32 	%r57, %r56, -1;
	st.global.u32 	[%rd42], %r57;
	bra.uni 	$L__BB0_25;
$L__BB0_24:
	add.s64 	%rd40, %rd1, %rd37;
	mov.b32 	%r55, 15;
	st.global.u32 	[%rd40], %r55;
$L__BB0_25:
	setp.lt.u32 	%p18, %r4, 2;
	add.s64 	%rd5, %rd2, %rd10;
	add.s64 	%rd6, %rd1, %rd10;
	@%p18 bra 	$L__BB0_31;
	ld.global.u32 	%r19, [%rd4+-4];
	setp.lt.s32 	%p19, %r19, 2;
	@%p19 bra 	$L__BB0_31;
	ld.global.u32 	%r58, [%rd5+-4];
	setp.ne.s32 	%p20, %r58, 1;
	@%p20 bra 	$L__BB0_31;
	setp.ne.s32 	%p21, %r19, 200;
	@%p21 bra 	$L__BB0_30;
	ld.global.u32 	%r60, [%rd6+-4];
	add.s32 	%r61, %r60, -1;
	st.global.u32 	[%rd6+-4], %r61;
	bra.uni 	$L__BB0_31;
$L__BB0_30:
	mov.b32 	%r59, 15;
	st.global.u32 	[%rd6+-4], %r59;
$L__BB0_31:
	add.s32 	%r62, %r4, 1;
	setp.ge.u32 	%p22, %r62, %r5;
	@%p22 bra 	$L__BB0_37;
	ld.global.u32 	%r20, [%rd4+4];
	setp.lt.s32 	%p23, %r20, 2;
	@%p23 bra 	$L__BB0_37;
	ld.global.u32 	%r63, [%rd5+4];
	setp.ne.s32 	%p24, %r63, 1;
	@%p24 bra 	$L__BB0_37;
	setp.ne.s32 	%p25, %r20, 200;
	@%p25 bra 	$L__BB0_36;
	ld.global.u32 	%r65, [%rd6+4];
	add.s32 	%r66, %r65, -1;
	st.global.u32 	[%rd6+4], %r66;
	bra.uni 	$L__BB0_37;
$L__BB0_36:
	mov.b32 	%r64, 15;
	st.global.u32 	[%rd6+4], %r64;
$L__BB0_37:
	ret;

}


// ===== COMPILED SASS (sm_100) =====

	.target	sm_100

	.elftype	@"ET_EXEC"


//--------------------- .note.nv.tkinfo           --------------------------
	.section	.note.nv.tkinfo,"",@"SHT_NOTE"
	.sectionflags	@"SHF_NOTE_NV_TKINFO"
	.tkinfo
        /*0018*/ 	.word	0x00000002
        /*0030*/ 	.string	""
        /*0030*/ 	.string	"ptxas"
        /*0030*/ 	.string	"Cuda compilation tools, release 13.0, V13.0.88"
        /*0030*/ 	.string	"Build cuda_13.0.r13.0/compiler.36424714_0"
        /*0030*/ 	.string	"-arch sm_100 -m 64 "



//--------------------- .note.nv.cuinfo           --------------------------
	.section	.note.nv.cuinfo,"",@"SHT_NOTE"
	.sectionflags	@"SHF_NOTE_NV_CUINFO"
        /*0018*/ 	.short	0x0002
        /*001a*/ 	.short	0x0064
        /*001c*/ 	.short	0x0082
	.zero		2


//--------------------- .nv.info                  --------------------------
	.section	.nv.info,"",@"SHT_CUDA_INFO"
	.align	4


	//----- nvinfo : EIATTR_REGCOUNT
	.align		4
        /*0000*/ 	.byte	0x04, 0x2f
        /*0002*/ 	.short	(.L_1 - .L_0)
	.align		4
.L_0:
        /*0004*/ 	.word	index@(_Z23RedstoneCompiler_WiringPiS_S_S_S_S_S_S_S_S_)
        /*0008*/ 	.word	0x00000016


	//----- nvinfo : EIATTR_FRAME_SIZE
	.align		4
.L_1:
        /*000c*/ 	.byte	0x04, 0x11
        /*000e*/ 	.short	(.L_3 - .L_2)
	.align		4
.L_2:
        /*0010*/ 	.word	index@(_Z23RedstoneCompiler_WiringPiS_S_S_S_S_S_S_S_S_)
        /*0014*/ 	.word	0x00000000


	//----- nvinfo : EIATTR_MIN_STACK_SIZE
	.align		4
.L_3:
        /*0018*/ 	.byte	0x04, 0x12
        /*001a*/ 	.short	(.L_5 - .L_4)
	.align		4
.L_4:
        /*001c*/ 	.word	index@(_Z23RedstoneCompiler_WiringPiS_S_S_S_S_S_S_S_S_)
        /*0020*/ 	.word	0x00000000
.L_5:


//--------------------- .nv.compat                --------------------------
	.section	.nv.compat,"",@"SHT_CUDA_COMPAT_INFO"
	.align	4
        /*0000*/ 	.byte	0x02, 0x09, 0x00, 0x00, 0x02, 0x02, 0x01, 0x00, 0x02, 0x05, 0x05, 0x00, 0x03, 0x07, 0x01, 0x01
        /*0010*/ 	.byte	0x02, 0x03, 0x00, 0x00, 0x02, 0x06, 0x01, 0x00, 0x04, 0x0b, 0x08, 0x00, 0x09, 0x00, 0x00, 0x00
        /*0020*/ 	.byte	0x00, 0x00, 0x00, 0x00


//--------------------- .nv.info._Z23RedstoneCompiler_WiringPiS_S_S_S_S_S_S_S_S_ --------------------------
	.section	.nv.info._Z23RedstoneCompiler_WiringPiS_S_S_S_S_S_S_S_S_,"",@"SHT_CUDA_INFO"
	.sectionflags	@""
	.align	4


	//----- nvinfo : EIATTR_CUDA_API_VERSION
	.align		4
        /*0000*/ 	.byte	0x04, 0x37
        /*0002*/ 	.short	(.L_7 - .L_6)
.L_6:
        /*0004*/ 	.word	0x00000082


	//----- nvinfo : EIATTR_KPARAM_INFO
	.align		4
.L_7:
        /*0008*/ 	.byte	0x04, 0x17
        /*000a*/ 	.short	(.L_9 - .L_8)
.L_8:
        /*000c*/ 	.word	0x00000000
        /*0010*/ 	.short	0x0009
        /*0012*/ 	.short	0x0048
        /*0014*/ 	.byte	0x00, 0xf5, 0x21, 0x00


	//----- nvinfo : EIATTR_KPARAM_INFO
	.align		4
.L_9:
        /*0018*/ 	.byte	0x04, 0x17
        /*001a*/ 	.short	(.L_11 - .L_10)
.L_10:
        /*001c*/ 	.word	0x00000000
        /*0020*/ 	.short	0x0008
        /*0022*/ 	.short	0x0040
        /*0024*/ 	.byte	0x00, 0xf5, 0x21, 0x00


	//----- nvinfo : EIATTR_KPARAM_INFO
	.align		4
.L_11:
        /*0028*/ 	.byte	0x04, 0x17
        /*002a*/ 	.short	(.L_13 - .L_12)
.L_12:
        /*002c*/ 	.word	0x00000000
        /*0030*/ 	.short	0x0007
        /*0032*/ 	.short	0x0038
        /*0034*/ 	.byte	0x00, 0xf5, 0x21, 0x00


	//----- nvinfo : EIATTR_KPARAM_INFO
	.align		4
.L_13:
        /*0038*/ 	.byte	0x04, 0x17
        /*003a*/ 	.short	(.L_15 - .L_14)
.L_14:
        /*003c*/ 	.word	0x00000000
        /*0040*/ 	.short	0x0006
        /*0042*/ 	.short	0x0030
        /*0044*/ 	.byte	0x00, 0xf5, 0x21, 0x00


	//----- nvinfo : EIATTR_KPARAM_INFO
	.align		4
.L_15:
        /*0048*/ 	.byte	0x04, 0x17
        /*004a*/ 	.short	(.L_17 - .L_16)
.L_16:
        /*004c*/ 	.word	0x00000000
        /*0050*/ 	.short	0x0005
        /*0052*/ 	.short	0x0028
        /*0054*/ 	.byte	0x00, 0xf5, 0x21, 0x00


	//----- nvinfo : EIATTR_KPARAM_INFO
	.align		4
.L_17:
        /*0058*/ 	.byte	0x04, 0x17
        /*005a*/ 	.short	(.L_19 - .L_18)
.L_18:
        /*005c*/ 	.word	0x00000000
        /*0060*/ 	.short	0x0004
        /*0062*/ 	.short	0x0020
        /*0064*/ 	.byte	0x00, 0xf5, 0x21, 0x00


	//----- nvinfo : EIATTR_KPARAM_INFO
	.align		4
.L_19:
        /*0068*/ 	.byte	0x04, 0x17
        /*006a*/ 	.short	(.L_21 - .L_20)
.L_20:
        /*006c*/ 	.word	0x00000000
        /*0070*/ 	.short	0x0003
        /*0072*/ 	.short	0x0018
        /*0074*/ 	.byte	0x00, 0xf5, 0x21, 0x00


	//----- nvinfo : EIATTR_KPARAM_INFO
	.align		4
.L_21:
        /*0078*/ 	.byte	0x04, 0x17
        /*007a*/ 	.short	(.L_23 - .L_22)
.L_22:
        /*007c*/ 	.word	0x00000000
        /*0080*/ 	.short	0x0002
        /*0082*/ 	.short	0x0010
        /*0084*/ 	.byte	0x00, 0xf5, 0x21, 0x00


	//----- nvinfo : EIATTR_KPARAM_INFO
	.align		4
.L_23:
        /*0088*/ 	.byte	0x04, 0x17
        /*008a*/ 	.short	(.L_25 - .L_24)
.L_24:
        /*008c*/ 	.word	0x00000000
        /*0090*/ 	.short	0x0001
        /*0092*/ 	.short	0x0008
        /*0094*/ 	.byte	0x00, 0xf5, 0x21, 0x00


	//----- nvinfo : EIATTR_KPARAM_INFO
	.align		4
.L_25:
        /*0098*/ 	.byte	0x04, 0x17
        /*009a*/ 	.short	(.L_27 - .L_26)
.L_26:
        /*009c*/ 	.word	0x00000000
        /*00a0*/ 	.short	0x0000
        /*00a2*/ 	.short	0x0000
        /*00a4*/ 	.byte	0x00, 0xf5, 0x21, 0x00


	//----- nvinfo : EIATTR_SPARSE_MMA_MASK
	.align		4
.L_27:
        /*00a8*/ 	.byte	0x03, 0x50
        /*00aa*/ 	.short	0x0000


	//----- nvinfo : EIATTR_MAXREG_COUNT
	.align		4
        /*00ac*/ 	.byte	0x03, 0x1b
        /*00ae*/ 	.short	0x00ff


	//----- nvinfo : EIATTR_MERCURY_ISA_VERSION
	.align		4
        /*00b0*/ 	.byte	0x03, 0x5f
        /*00b2*/ 	.short	0x0101


	//----- nvinfo : EIATTR_VRC_CTA_INIT_COUNT
	.align		4
        /*00b4*/ 	.byte	0x02, 0x4a
	.zero		1
	.zero		1


	//----- nvinfo : EIATTR_EXIT_INSTR_OFFSETS
	.align		4
        /*00b8*/ 	.byte	0x04, 0x1c
        /*00ba*/ 	.short	(.L_29 - .L_28)


	//   ....[0]....
.L_28:
        /*00bc*/ 	.word	0x000001a0


	//   ....[1]....
        /*00c0*/ 	.word	0x00000a20


	//   ....[2]....
        /*00c4*/ 	.word	0x00000a50


	//   ....[3]....
        /*00c8*/ 	.word	0x00000a80


	//   ....[4]....
        /*00cc*/ 	.word	0x00000ae0


	//   ....[5]....
        /*00d0*/ 	.word	0x00000b10


	//----- nvinfo : EIATTR_CRS_STACK_SIZE
	.align		4
.L_29:
        /*00d4*/ 	.byte	0x04, 0x1e
        /*00d6*/ 	.short	(.L_31 - .L_30)
.L_30:
        /*00d8*/ 	.word	0x00000000


	//----- nvinfo : EIATTR_CBANK_PARAM_SIZE
	.align		4
.L_31:
        /*00dc*/ 	.byte	0x03, 0x19
        /*00de*/ 	.short	0x0050


	//----- nvinfo : EIATTR_PARAM_CBANK
	.align		4
        /*00e0*/ 	.byte	0x04, 0x0a
        /*00e2*/ 	.short	(.L_33 - .L_32)
	.align		4
.L_32:
        /*00e4*/ 	.word	index@(.nv.constant0._Z23RedstoneCompiler_WiringPiS_S_S_S_S_S_S_S_S_)
        /*00e8*/ 	.short	0x0380
        /*00ea*/ 	.short	0x0050


	//----- nvinfo : EIATTR_SW_WAR
	.align		4
.L_33:
        /*00ec*/ 	.byte	0x04, 0x36
        /*00ee*/ 	.short	(.L_35 - .L_34)
.L_34:
        /*00f0*/ 	.word	0x00000008
.L_35:


//--------------------- .nv.callgraph             --------------------------
	.section	.nv.callgraph,"",@"SHT_CUDA_CALLGRAPH"
	.align	4
	.sectionentsize	8
	.align		4
        /*0000*/ 	.word	0x00000000
	.align		4
        /*0004*/ 	.word	0xffffffff
	.align		4
        /*0008*/ 	.word	0x00000000
	.align		4
        /*000c*/ 	.word	0xfffffffe
	.align		4
        /*0010*/ 	.word	0x00000000
	.align		4
        /*0014*/ 	.word	0xfffffffd
	.align		4
        /*0018*/ 	.word	0x00000000
	.align		4
        /*001c*/ 	.word	0xfffffffc


//--------------------- .text._Z23RedstoneCompiler_WiringPiS_S_S_S_S_S_S_S_S_ --------------------------
	.section	.text._Z23RedstoneCompiler_WiringPiS_S_S_S_S_S_S_S_S_,"ax",@progbits
	.align	128
        .global         _Z23RedstoneCompiler_WiringPiS_S_S_S_S_S_S_S_S_
        .type           _Z23RedstoneCompiler_WiringPiS_S_S_S_S_S_S_S_S_,@function
        .size           _Z23RedstoneCompiler_WiringPiS_S_S_S_S_S_S_S_S_,(.L_x_17 - _Z23RedstoneCompiler_WiringPiS_S_S_S_S_S_S_S_S_)
        .other          _Z23RedstoneCompiler_WiringPiS_S_S_S_S_S_S_S_S_,@"STO_CUDA_ENTRY STV_DEFAULT"
_Z23RedstoneCompiler_WiringPiS_S_S_S_S_S_S_S_S_:
.text._Z23RedstoneCompiler_WiringPiS_S_S_S_S_S_S_S_S_:
[----:B------:R-:W-:Y:S01]  /*0000*/  LDC R1, c[0x0][0x37c] ;  /* 0x0000df00ff017b82 */ /* 0x000fe20000000800 */
[----:B------:R-:W0:Y:S07]  /*0010*/  S2R R9, SR_TID.Y ;  /* 0x0000000000097919 */ /* 0x000e2e0000002200 */
[----:B------:R-:W1:Y:S01]  /*0020*/  LDC R14, c[0x0][0x360] ;  /* 0x0000d800ff0e7b82 */ /* 0x000e620000000800 */
[----:B------:R-:W1:Y:S01]  /*0030*/  S2R R5, SR_TID.X ;  /* 0x0000000000057919 */ /* 0x000e620000002100 */
[----:B------:R-:W2:Y:S06]  /*0040*/  S2R R11, SR_TID.Z ;  /* 0x00000000000b7919 */ /* 0x000eac0000002300 */
[----:B------:R-:W3:Y:S08]  /*0050*/  LDC R8, c[0x0][0x364] ;  /* 0x0000d900ff087b82 */ /* 0x000ef00000000800 */
[----:B------:R-:W4:Y:S01]  /*0060*/  LDC R0, c[0x0][0x368] ;  /* 0x0000da00ff007b82 */ /* 0x000f220000000800 */
[----:B------:R-:W4:Y:S01]  /*0070*/  LDCU UR7, c[0x0][0x378] ;  /* 0x00006f00ff0777ac */ /* 0x000f220008000800 */
[----:B------:R-:W3:Y:S06]  /*0080*/  LDCU UR8, c[0x0][0x374] ;  /* 0x00006e80ff0877ac */ /* 0x000eec0008000800 */
[----:B------:R-:W0:Y:S08]  /*0090*/  S2UR UR5, SR_CTAID.Y ;  /* 0x00000000000579c3 */ /* 0x000e300000002600 */
[----:B------:R-:W1:Y:S01]  /*00a0*/  S2UR UR4, SR_CTAID.X ;  /* 0x00000000000479c3 */ /* 0x000e620000002500 */
[----:B---3--:R-:W-:-:S07]  /*00b0*/  IMAD R6, R8, UR8, RZ ;  /* 0x0000000808067c24 */ /* 0x008fce000f8e02ff */
[----:B------:R-:W2:Y:S01]  /*00c0*/  S2UR UR6, SR_CTAID.Z ;  /* 0x00000000000679c3 */ /* 0x000ea20000002700 */
[----:B----4-:R-:W-:-:S04]  /*00d0*/  IMAD R7, R0, UR7, RZ ;  /* 0x0000000700077c24 */ /* 0x010fc8000f8e02ff */
[----:B------:R-:W-:-:S03]  /*00e0*/  IMAD R13, R7, R6, RZ ;  /* 0x00000006070d7224 */ /* 0x000fc600078e02ff */
[----:B------:R-:W3:Y:S01]  /*00f0*/  LDC.64 R2, c[0x0][0x380] ;  /* 0x0000e000ff027b82 */ /* 0x000ee20000000a00 */
[----:B0-----:R-:W-:-:S04]  /*0100*/  IMAD R8, R8, UR5, R9 ;  /* 0x0000000508087c24 */ /* 0x001fc8000f8e0209 */
[----:B------:R-:W-:Y:S02]  /*0110*/  IMAD R9, R8, R7, RZ ;  /* 0x0000000708097224 */ /* 0x000fe400078e02ff */
[----:B-1----:R-:W-:Y:S01]  /*0120*/  IMAD R12, R14, UR4, R5 ;  /* 0x000000040e0c7c24 */ /* 0x002fe2000f8e0205 */
[----:B------:R-:W0:Y:S01]  /*0130*/  LDCU.64 UR4, c[0x0][0x358] ;  /* 0x00006b00ff0477ac */ /* 0x000e220008000a00 */
[----:B--2---:R-:W-:Y:S02]  /*0140*/  IMAD R0, R0, UR6, R11 ;  /* 0x0000000600007c24 */ /* 0x004fe4000f8e020b */
[----:B------:R-:W-:-:S05]  /*0150*/  IMAD R11, R12, R13, RZ ;  /* 0x0000000d0c0b7224 */ /* 0x000fca00078e02ff */
[----:B------:R-:W-:-:S05]  /*0160*/  IADD3 R10, PT, PT, R0, R11, R9 ;  /* 0x0000000b000a7210 */ /* 0x000fca0007ffe009 */
[----:B---3--:R-:W-:-:S05]  /*0170*/  IMAD.WIDE R4, R10, 0x4, R2 ;  /* 0x000000040a047825 */ /* 0x008fca00078e0202 */
[----:B0-----:R-:W2:Y:S02]  /*0180*/  LDG.E R15, desc[UR4][R4.64] ;  /* 0x00000004040f7981 */ /* 0x001ea4000c1e1900 */
[----:B--2---:R-:W-:-:S13]  /*0190*/  ISETP.NE.AND P0, PT, R15, 0xc8, PT ;  /* 0x000000c80f00780c */ /* 0x004fda0003f05270 */
[----:B------:R-:W-:Y:S05]  /*01a0*/  @P0 EXIT ;  /* 0x000000000000094d */ /* 0x000fea0003800000 */
[----:B------:R-:W-:Y:S01]  /*01b0*/  ISETP.GE.AND P0, PT, R12, 0x2, PT ;  /* 0x000000020c00780c */ /* 0x000fe20003f06270 */
[----:B------:R-:W-:-:S12]  /*01c0*/  BSSY.RECONVERGENT B0, `(.L_x_0) ;  /* 0x0000019000007945 */ /* 0x000fd80003800200 */
[----:B------:R-:W-:Y:S05]  /*01d0*/  @!P0 BRA `(.L_x_1) ;  /* 0x00000000005c8947 */ /* 0x000fea0003800000 */
[----:B------:R-:W-:-:S05]  /*01e0*/  IMAD.IADD R15, R11, 0x1, -R13 ;  /* 0x000000010b0f7824 */ /* 0x000fca00078e0a0d */
[----:B------:R-:W-:-:S05]  /*01f0*/  IADD3 R15, PT, PT, R15, R9, R0 ;  /* 0x000000090f0f7210 */ /* 0x000fca0007ffe000 */
[----:B------:R-:W-:-:S05]  /*0200*/  IMAD.WIDE R16, R15, 0x4, R2 ;  /* 0x000000040f107825 */ /* 0x000fca00078e0202 */
[----:B------:R-:W2:Y:S02]  /*0210*/  LDG.E R18, desc[UR4][R16.64] ;  /* 0x0000000410127981 */ /* 0x000ea4000c1e1900 */
[----:B--2---:R-:W-:-:S13]  /*0220*/  ISETP.GE.AND P0, PT, R18, 0x2, PT ;  /* 0x000000021200780c */ /* 0x004fda0003f06270 */
[----:B------:R-:W-:Y:S05]  /*0230*/  @!P0 BRA `(.L_x_1) ;  /* 0x0000000000448947 */ /* 0x000fea0003800000 */
[----:B------:R-:W0:Y:S02]  /*0240*/  LDC.64 R16, c[0x0][0x388] ;  /* 0x0000e200ff107b82 */ /* 0x000e240000000a00 */
[----:B0-----:R-:W-:-:S06]  /*0250*/  IMAD.WIDE R16, R15, 0x4, R16 ;  /* 0x000000040f107825 */ /* 0x001fcc00078e0210 */
[----:B------:R-:W2:Y:S02]  /*0260*/  LDG.E R16, desc[UR4][R16.64] ;  /* 0x0000000410107981 */ /* 0x000ea4000c1e1900 */
[----:B--2---:R-:W-:-:S13]  /*0270*/  ISETP.NE.AND P0, PT, R16, 0x1, PT ;  /* 0x000000011000780c */ /* 0x004fda0003f05270 */
[----:B------:R-:W-:Y:S05]  /*0280*/  @P0 BRA `(.L_x_1) ;  /* 0x0000000000300947 */ /* 0x000fea0003800000 */
[----:B------:R-:W-:-:S13]  /*0290*/  ISETP.NE.AND P0, PT, R18, 0xc8, PT ;  /* 0x000000c81200780c */ /* 0x000fda0003f05270 */
[----:B------:R-:W-:Y:S05]  /*02a0*/  @P0 BRA `(.L_x_2) ;  /* 0x0000000000180947 */ /* 0x000fea0003800000 */
[----:B------:R-:W0:Y:S02]  /*02b0*/  LDC.64 R16, c[0x0][0x3b8] ;  /* 0x0000ee00ff107b82 */ /* 0x000e240000000a00 */
[----:B0-----:R-:W-:-:S05]  /*02c0*/  IMAD.WIDE R16, R15, 0x4, R16 ;  /* 0x000000040f107825 */ /* 0x001fca00078e0210 */
[----:B------:R-:W2:Y:S02]  /*02d0*/  LDG.E R15, desc[UR4][R16.64] ;  /* 0x00000004100f7981 */ /* 0x000ea4000c1e1900 */
[----:B--2---:R-:W-:-:S05]  /*02e0*/  VIADD R15, R15, 0xffffffff ;  /* 0xffffffff0f0f7836 */ /* 0x004fca0000000000 */
[----:B------:R1:W-:Y:S01]  /*02f0*/  STG.E desc[UR4][R16.64], R15 ;  /* 0x0000000f10007986 */ /* 0x0003e2000c101904 */
[----:B------:R-:W-:Y:S05]  /*0300*/  BRA `(.L_x_1) ;  /* 0x0000000000107947 */ /* 0x000fea0003800000 */
.L_x_2:
[----:B------:R-:W0:Y:S01]  /*0310*/  LDC.64 R16, c[0x0][0x3b8] ;  /* 0x0000ee00ff107b82 */ /* 0x000e220000000a00 */
[----:B------:R-:W-:Y:S02]  /*0320*/  HFMA2 R19, -RZ, RZ, 0, 8.94069671630859375e-07 ;  /* 0x0000000fff137431 */ /* 0x000fe400000001ff */
[----:B0-----:R-:W-:-:S05]  /*0330*/  IMAD.WIDE R16, R15, 0x4, R16 ;  /* 0x000000040f107825 */ /* 0x001fca00078e0210 */
[----:B------:R0:W-:Y:S02]  /*0340*/  STG.E desc[UR4][R16.64], R19 ;  /* 0x0000001310007986 */ /* 0x0001e4000c101904 */
.L_x_1:
[----:B------:R-:W-:Y:S05]  /*0350*/  BSYNC.RECONVERGENT B0 ;  /* 0x0000000000007941 */ /* 0x000fea0003800200 */
.L_x_0:
[----:B------:R-:W1:Y:S01]  /*0360*/  LDCU UR6, c[0x0][0x370] ;  /* 0x00006e00ff0677ac */ /* 0x000e620008000800 */
[----:B------:R-:W-:Y:S01]  /*0370*/  VIADD R12, R12, 0x1 ;  /* 0x000000010c0c7836 */ /* 0x000fe20000000000 */
[----:B------:R-:W-:Y:S01]  /*0380*/  BSSY.RECONVERGENT B0, `(.L_x_3) ;  /* 0x000001a000007945 */ /* 0x000fe20003800200 */
[----:B-1----:R-:W-:-:S05]  /*0390*/  IMAD R15, R14, UR6, RZ ;  /* 0x000000060e0f7c24 */ /* 0x002fca000f8e02ff */
[----:B------:R-:W-:-:S13]  /*03a0*/  ISETP.GE.U32.AND P0, PT, R12, R15, PT ;  /* 0x0000000f0c00720c */ /* 0x000fda0003f06070 */
[----:B------:R-:W-:Y:S05]  /*03b0*/  @P0 BRA `(.L_x_4) ;  /* 0x0000000000580947 */ /* 0x000fea0003800000 */
[----:B------:R-:W-:-:S05]  /*03c0*/  IMAD.WIDE R14, R13, 0x4, R4 ;  /* 0x000000040d0e7825 */ /* 0x000fca00078e0204 */
[----:B0-----:R-:W2:Y:S02]  /*03d0*/  LDG.E R16, desc[UR4][R14.64] ;  /* 0x000000040e107981 */ /* 0x001ea4000c1e1900 */
[----:B--2---:R-:W-:-:S13]  /*03e0*/  ISETP.GE.AND P0, PT, R16, 0x2, PT ;  /* 0x000000021000780c */ /* 0x004fda0003f06270 */
[----:B------:R-:W-:Y:S05]  /*03f0*/  @!P0 BRA `(.L_x_4) ;  /* 0x0000000000488947 */ /* 0x000fea0003800000 */
[----:B------:R-:W0:Y:S01]  /*0400*/  LDC.64 R14, c[0x0][0x388] ;  /* 0x0000e200ff0e7b82 */ /* 0x000e220000000a00 */
[----:B------:R-:W-:-:S05]  /*0410*/  IADD3 R17, PT, PT, R13, R10, RZ ;  /* 0x0000000a0d117210 */ /* 0x000fca0007ffe0ff */
        /* <DEDUP_REMOVED lines=12> */
.L_x_5:
[----:B------:R-:W0:Y:S01]  /*04e0*/  LDC.64 R12, c[0x0][0x3b8] ;  /* 0x0000ee00ff0c7b82 */ /* 0x000e220000000a00 */
[----:B------:R-:W-:Y:S01]  /*04f0*/  MOV R15, 0xf ;  /* 0x0000000f000f7802 */ /* 0x000fe20000000f00 */
[----:B0-----:R-:W-:-:S05]  /*0500*/  IMAD.WIDE R12, R17, 0x4, R12 ;  /* 0x00000004110c7825 */ /* 0x001fca00078e020c */
[----:B------:R2:W-:Y:S02]  /*0510*/  STG.E desc[UR4][R12.64], R15 ;  /* 0x0000000f0c007986 */ /* 0x0005e4000c101904 */
.L_x_4:
[----:B------:R-:W-:Y:S05]  /*0520*/  BSYNC.RECONVERGENT B0 ;  /* 0x0000000000007941 */ /* 0x000fea0003800200 */
.L_x_3:
[----:B------:R-:W-:Y:S01]  /*0530*/  ISETP.GE.U32.AND P0, PT, R8, 0x2, PT ;  /* 0x000000020800780c */ /* 0x000fe20003f06070 */
[----:B------:R-:W-:-:S12]  /*0540*/  BSSY.RECONVERGENT B0, `(.L_x_6) ;  /* 0x0000019000007945 */ /* 0x000fd80003800200 */
[----:B------:R-:W-:Y:S05]  /*0550*/  @!P0 BRA `(.L_x_7) ;  /* 0x00000000005c8947 */ /* 0x000fea0003800000 */
[----:B------:R-:W-:-:S05]  /*0560*/  IMAD.IADD R9, R9, 0x1, -R7 ;  /* 0x0000000109097824 */ /* 0x000fca00078e0a07 */
[----:B------:R-:W-:-:S05]  /*0570*/  IADD3 R9, PT, PT, R9, R11, R0 ;  /* 0x0000000b09097210 */ /* 0x000fca0007ffe000 */
[----:B------:R-:W-:-:S05]  /*0580*/  IMAD.WIDE R2, R9, 0x4, R2 ;  /* 0x0000000409027825 */ /* 0x000fca00078e0202 */
[----:B------:R-:W3:Y:S02]  /*0590*/  LDG.E R11, desc[UR4][R2.64] ;  /* 0x00000004020b7981 */ /* 0x000ee4000c1e1900 */
[----:B---3--:R-:W-:-:S13]  /*05a0*/  ISETP.GE.AND P0, PT, R11, 0x2, PT ;  /* 0x000000020b00780c */ /* 0x008fda0003f06270 */
[----:B------:R-:W-:Y:S05]  /*05b0*/  @!P0 BRA `(.L_x_7) ;  /* 0x0000000000448947 */ /* 0x000fea0003800000 */
[----:B------:R-:W3:Y:S02]  /*05c0*/  LDC.64 R2, c[0x0][0x388] ;  /* 0x0000e200ff027b82 */ /* 0x000ee40000000a00 */
[----:B---3--:R-:W-:-:S06]  /*05d0*/  IMAD.WIDE R2, R9, 0x4, R2 ;  /* 0x0000000409027825 */ /* 0x008fcc00078e0202 */
[----:B------:R-:W3:Y:S02]  /*05e0*/  LDG.E R2, desc[UR4][R2.64] ;  /* 0x0000000402027981 */ /* 0x000ee4000c1e1900 */
[----:B---3--:R-:W-:-:S13]  /*05f0*/  ISETP.NE.AND P0, PT, R2, 0x1, PT ;  /* 0x000000010200780c */ /* 0x008fda0003f05270 */
[----:B------:R-:W-:Y:S05]  /*0600*/  @P0 BRA `(.L_x_7) ;  /* 0x0000000000300947 */ /* 0x000fea0003800000 */
[----:B------:R-:W-:-:S13]  /*0610*/  ISETP.NE.AND P0, PT, R11, 0xc8, PT ;  /* 0x000000c80b00780c */ /* 0x000fda0003f05270 */
[----:B------:R-:W-:Y:S05]  /*0620*/  @P0 BRA `(.L_x_8) ;  /* 0x0000000000180947 */ /* 0x000fea0003800000 */
[----:B------:R-:W3:Y:S02]  /*0630*/  LDC.64 R2, c[0x0][0x3b8] ;  /* 0x0000ee00ff027b82 */ /* 0x000ee40000000a00 */
[----:B---3--:R-:W-:-:S05]  /*0640*/  IMAD.WIDE R2, R9, 0x4, R2 ;  /* 0x0000000409027825 */ /* 0x008fca00078e0202 */
[----:B------:R-:W3:Y:S02]  /*0650*/  LDG.E R9, desc[UR4][R2.64] ;  /* 0x0000000402097981 */ /* 0x000ee4000c1e1900 */
[----:B---3--:R-:W-:-:S05]  /*0660*/  IADD3 R9, PT, PT, R9, -0x1, RZ ;  /* 0xffffffff09097810 */ /* 0x008fca0007ffe0ff */
[----:B------:R3:W-:Y:S01]  /*0670*/  STG.E desc[UR4][R2.64], R9 ;  /* 0x0000000902007986 */ /* 0x0007e2000c101904 */
[----:B------:R-:W-:Y:S05]  /*0680*/  BRA `(.L_x_7) ;  /* 0x0000000000107947 */ /* 0x000fea0003800000 */
.L_x_8:
[----:B------:R-:W3:Y:S01]  /*0690*/  LDC.64 R2, c[0x0][0x3b8] ;  /* 0x0000ee00ff027b82 */ /* 0x000ee20000000a00 */
[----:B------:R-:W-:Y:S02]  /*06a0*/  IMAD.MOV.U32 R11, RZ, RZ, 0xf ;  /* 0x0000000fff0b7424 */ /* 0x000fe400078e00ff */
[----:B---3--:R-:W-:-:S05]  /*06b0*/  IMAD.WIDE R2, R9, 0x4, R2 ;  /* 0x0000000409027825 */ /* 0x008fca00078e0202 */
[----:B------:R4:W-:Y:S02]  /*06c0*/  STG.E desc[UR4][R2.64], R11 ;  /* 0x0000000b02007986 */ /* 0x0009e4000c101904 */
.L_x_7:
[----:B------:R-:W-:Y:S05]  /*06d0*/  BSYNC.RECONVERGENT B0 ;  /* 0x0000000000007941 */ /* 0x000fea0003800200 */
.L_x_6:
[----:B---34-:R-:W-:Y:S01]  /*06e0*/  IADD3 R3, PT, PT, R8, 0x1, RZ ;  /* 0x0000000108037810 */ /* 0x018fe20007ffe0ff */
[----:B------:R-:W-:Y:S03]  /*06f0*/  BSSY.RECONVERGENT B0, `(.L_x_9) ;  /* 0x000001a000007945 */ /* 0x000fe60003800200 */
[----:B------:R-:W-:-:S13]  /*0700*/  ISETP.GE.U32.AND P0, PT, R3, R6, PT ;  /* 0x000000060300720c */ /* 0x000fda0003f06070 */
[----:B------:R-:W-:Y:S05]  /*0710*/  @P0 BRA `(.L_x_10) ;  /* 0x00000000005c0947 */ /* 0x000fea0003800000 */
[----:B------:R-:W-:-:S05]  /*0720*/  LEA R2, P0, R7, R4, 0x2 ;  /* 0x0000000407027211 */ /* 0x000fca00078010ff */
[----:B------:R-:W-:-:S05]  /*0730*/  IMAD.X R3, RZ, RZ, R5, P0 ;  /* 0x000000ffff037224 */ /* 0x000fca00000e0605 */
[----:B------:R-:W3:Y:S02]  /*0740*/  LDG.E R6, desc[UR4][R2.64] ;  /* 0x0000000402067981 */ /* 0x000ee4000c1e1900 */
[----:B---3--:R-:W-:-:S13]  /*0750*/  ISETP.GE.AND P0, PT, R6, 0x2, PT ;  /* 0x000000020600780c */ /* 0x008fda0003f06270 */
[----:B------:R-:W-:Y:S05]  /*0760*/  @!P0 BRA `(.L_x_10) ;  /* 0x0000000000488947 */ /* 0x000fea0003800000 */
[----:B------:R-:W3:Y:S01]  /*0770*/  LDC.64 R2, c[0x0][0x388] ;  /* 0x0000e200ff027b82 */ /* 0x000ee20000000a00 */
[----:B------:R-:W-:-:S05]  /*0780*/  IADD3 R9, PT, PT, R7, R10, RZ ;  /* 0x0000000a07097210 */ /* 0x000fca0007ffe0ff */
        /* <DEDUP_REMOVED lines=9> */
[----:B---3--:R-:W-:-:S05]  /*0820*/  VIADD R9, R6, 0xffffffff ;  /* 0xffffffff06097836 */ /* 0x008fca0000000000 */
[----:B------:R3:W-:Y:S01]  /*0830*/  STG.E desc[UR4][R2.64], R9 ;  /* 0x0000000902007986 */ /* 0x0007e2000c101904 */
[----:B------:R-:W-:Y:S05]  /*0840*/  BRA `(.L_x_10) ;  /* 0x0000000000107947 */ /* 0x000fea0003800000 */
.L_x_11:
[----:B------:R-:W3:Y:S01]  /*0850*/  LDC.64 R2, c[0x0][0x3b8] ;  /* 0x0000ee00ff027b82 */ /* 0x000ee20000000a00 */
[----:B------:R-:W-:Y:S02]  /*0860*/  HFMA2 R11, -RZ, RZ, 0, 8.94069671630859375e-07 ;  /* 0x0000000fff0b7431 */ /* 0x000fe400000001ff */
[----:B---3--:R-:W-:-:S05]  /*0870*/  IMAD.WIDE R2, R9, 0x4, R2 ;  /* 0x0000000409027825 */ /* 0x008fca00078e0202 */
[----:B------:R4:W-:Y:S02]  /*0880*/  STG.E desc[UR4][R2.64], R11 ;  /* 0x0000000b02007986 */ /* 0x0009e4000c101904 */
.L_x_10:
[----:B------:R-:W-:Y:S05]  /*0890*/  BSYNC.RECONVERGENT B0 ;  /* 0x0000000000007941 */ /* 0x000fea0003800200 */
.L_x_9:
[----:B---34-:R-:W3:Y:S01]  /*08a0*/  LDC.64 R2, c[0x0][0x388] ;  /* 0x0000e200ff027b82 */ /* 0x018ee20000000a00 */
[----:B------:R-:W-:Y:S01]  /*08b0*/  ISETP.GE.U32.AND P0, PT, R0, 0x2, PT ;  /* 0x000000020000780c */ /* 0x000fe20003f06070 */
[----:B------:R-:W-:Y:S06]  /*08c0*/  BSSY.RECONVERGENT B0, `(.L_x_12) ;  /* 0x0000013000007945 */ /* 0x000fec0003800200 */
[----:B------:R-:W4:Y:S01]  /*08d0*/  LDC.64 R8, c[0x0][0x3b8] ;  /* 0x0000ee00ff087b82 */ /* 0x000f220000000a00 */
[----:B---3--:R-:W-:-:S04]  /*08e0*/  IMAD.WIDE R2, R10, 0x4, R2 ;  /* 0x000000040a027825 */ /* 0x008fc800078e0202 */
[----:B----4-:R-:W-:Y:S01]  /*08f0*/  IMAD.WIDE R10, R10, 0x4, R8 ;  /* 0x000000040a0a7825 */ /* 0x010fe200078e0208 */
[----:B------:R-:W-:Y:S06]  /*0900*/  @!P0 BRA `(.L_x_13) ;  /* 0x0000000000388947 */ /* 0x000fec0003800000 */
[----:B------:R-:W3:Y:S02]  /*0910*/  LDG.E R6, desc[UR4][R4.64+-0x4] ;  /* 0xfffffc0404067981 */ /* 0x000ee4000c1e1900 */
[----:B---3--:R-:W-:-:S13]  /*0920*/  ISETP.GE.AND P0, PT, R6, 0x2, PT ;  /* 0x000000020600780c */ /* 0x008fda0003f06270 */
[----:B------:R-:W-:Y:S05]  /*0930*/  @!P0 BRA `(.L_x_13) ;  /* 0x00000000002c8947 */ /* 0x000fea0003800000 */
[----:B------:R-:W3:Y:S02]  /*0940*/  LDG.E R8, desc[UR4][R2.64+-0x4] ;  /* 0xfffffc0402087981 */ /* 0x000ee4000c1e1900 */
[----:B---3--:R-:W-:-:S13]  /*0950*/  ISETP.NE.AND P0, PT, R8, 0x1, PT ;  /* 0x000000010800780c */ /* 0x008fda0003f05270 */
[----:B------:R-:W-:Y:S05]  /*0960*/  @P0 BRA `(.L_x_13) ;  /* 0x0000000000200947 */ /* 0x000fea0003800000 */
[----:B------:R-:W-:-:S13]  /*0970*/  ISETP.NE.AND P0, PT, R6, 0xc8, PT ;  /* 0x000000c80600780c */ /* 0x000fda0003f05270 */
[----:B------:R-:W-:Y:S05]  /*0980*/  @P0 BRA `(.L_x_14) ;  /* 0x0000000000100947 */ /* 0x000fea0003800000 */
[----:B------:R-:W3:Y:S02]  /*0990*/  LDG.E R6, desc[UR4][R10.64+-0x4] ;  /* 0xfffffc040a067981 */ /* 0x000ee4000c1e1900 */
[----:B---3--:R-:W-:-:S05]  /*09a0*/  VIADD R9, R6, 0xffffffff ;  /* 0xffffffff06097836 */ /* 0x008fca0000000000 */
[----:B------:R4:W-:Y:S01]  /*09b0*/  STG.E desc[UR4][R10.64+-0x4], R9 ;  /* 0xfffffc090a007986 */ /* 0x0009e2000c101904 */
[----:B------:R-:W-:Y:S05]  /*09c0*/  BRA `(.L_x_13) ;  /* 0x0000000000087947 */ /* 0x000fea0003800000 */
.L_x_14:
[----:B------:R-:W-:-:S05]  /*09d0*/  MOV R9, 0xf ;  /* 0x0000000f00097802 */ /* 0x000fca0000000f00 */
[----:B------:R3:W-:Y:S02]  /*09e0*/  STG.E desc[UR4][R10.64+-0x4], R9 ;  /* 0xfffffc090a007986 */ /* 0x0007e4000c101904 */
.L_x_13:
[----:B------:R-:W-:Y:S05]  /*09f0*/  BSYNC.RECONVERGENT B0 ;  /* 0x0000000000007941 */ /* 0x000fea0003800200 */
.L_x_12:
[----:B------:R-:W-:-:S05]  /*0a00*/  VIADD R0, R0, 0x1 ;  /* 0x0000000100007836 */ /* 0x000fca0000000000 */
[----:B------:R-:W-:-:S13]  /*0a10*/  ISETP.GE.U32.AND P0, PT, R0, R7, PT ;  /* 0x000000070000720c */ /* 0x000fda0003f06070 */
[----:B------:R-:W-:Y:S05]  /*0a20*/  @P0 EXIT ;  /* 0x000000000000094d */ /* 0x000fea0003800000 */
[----:B------:R-:W5:Y:S02]  /*0a30*/  LDG.E R4, desc[UR4][R4.64+0x4] ;  /* 0x0000040404047981 */ /* 0x000f64000c1e1900 */
[----:B-----5:R-:W-:-:S13]  /*0a40*/  ISETP.GE.AND P0, PT, R4, 0x2, PT ;  /* 0x000000020400780c */ /* 0x020fda0003f06270 */
[----:B------:R-:W-:Y:S05]  /*0a50*/  @!P0 EXIT ;  /* 0x000000000000894d */ /* 0x000fea0003800000 */
[----:B------:R-:W5:Y:S02]  /*0a60*/  LDG.E R2, desc[UR4][R2.64+0x4] ;  /* 0x0000040402027981 */ /* 0x000f64000c1e1900 */
[----:B-----5:R-:W-:-:S13]  /*0a70*/  ISETP.NE.AND P0, PT, R2, 0x1, PT ;  /* 0x000000010200780c */ /* 0x020fda0003f05270 */
[----:B------:R-:W-:Y:S05]  /*0a80*/  @P0 EXIT ;  /* 0x000000000000094d */ /* 0x000fea0003800000 */
[----:B------:R-:W-:-:S13]  /*0a90*/  ISETP.NE.AND P0, PT, R4, 0xc8, PT ;  /* 0x000000c80400780c */ /* 0x000fda0003f05270 */
[----:B------:R-:W-:Y:S05]  /*0aa0*/  @P0 BRA `(.L_x_15) ;  /* 0x0000000000100947 */ /* 0x000fea0003800000 */
[----:B------:R-:W5:Y:S02]  /*0ab0*/  LDG.E R0, desc[UR4][R10.64+0x4] ;  /* 0x000004040a007981 */ /* 0x000f64000c1e1900 */
[----:B-----5:R-:W-:-:S05]  /*0ac0*/  IADD3 R3, PT, PT, R0, -0x1, RZ ;  /* 0xffffffff00037810 */ /* 0x020fca0007ffe0ff */
[----:B------:R-:W-:Y:S01]  /*0ad0*/  STG.E desc[UR4][R10.64+0x4], R3 ;  /* 0x000004030a007986 */ /* 0x000fe2000c101904 */
[----:B------:R-:W-:Y:S05]  /*0ae0*/  EXIT ;  /* 0x000000000000794d */ /* 0x000fea0003800000 */
.L_x_15:
[----:B------:R-:W-:-:S05]  /*0af0*/  IMAD.MOV.U32 R3, RZ, RZ, 0xf ;  /* 0x0000000fff037424 */ /* 0x000fca00078e00ff */
[----:B------:R-:W-:Y:S01]  /*0b00*/  STG.E desc[UR4][R10.64+0x4], R3 ;  /* 0x000004030a007986 */ /* 0x000fe2000c101904 */
[----:B------:R-:W-:Y:S05]  /*0b10*/  EXIT ;  /* 0x000000000000794d */ /* 0x000fea0003800000 */
.L_x_16:
[----:B------:R-:W-:-:S00]  /*0b20*/  BRA `(.L_x_16) ;  /* 0xfffffffc00fc7947 */ /* 0x000fc0000383ffff */
[----:B------:R-:W-:-:S00]  /*0b30*/  NOP ;  /* 0x0000000000007918 */ /* 0x000fc00000000000 */
        /* <DEDUP_REMOVED lines=12> */
.L_x_17:


//--------------------- .nv.shared.reserved.0     --------------------------
	.section	.nv.shared.reserved.0,"aw",@nobits
	.weak		__nv_reservedSMEM_offset_0_alias
	.size		__nv_reservedSMEM_offset_0_alias, 0, 64
	.other		__nv_reservedSMEM_offset_0_alias,@"STO_CUDA_RESERVED_SHARED STV_DEFAULT"
__nv_reservedSMEM_offset_0_alias:
	.zero		0
	.zero		64


//--------------------- .nv.constant0._Z23RedstoneCompiler_WiringPiS_S_S_S_S_S_S_S_S_ --------------------------
	.section	.nv.constant0._Z23RedstoneCompiler_WiringPiS_S_S_S_S_S_S_S_S_,"a",@progbits
	.sectionflags	@""
	.align	4
.nv.constant0._Z23RedstoneCompiler_WiringPiS_S_S_S_S_S_S_S_S_:
	.zero		976


//--------------------- SYMBOLS --------------------------

	.type		.nv.reservedSmem.offset0,@object
	.size		.nv.reservedSmem.offset0,0x4
